	.headerflags	@"EF_CUDA_TEXMODE_UNIFIED EF_CUDA_64BIT_ADDRESS EF_CUDA_ACCELERATORS EF_CUDA_SM90 EF_CUDA_VIRTUAL_SM(EF_CUDA_SM90)"
	.elftype	@"ET_EXEC"


//--------------------- .nv.info                  --------------------------
	.section	.nv.info,"",@"SHT_CUDA_INFO"
	.align	4


	//----- nvinfo : EIATTR_REGCOUNT
	.align		4
        /*0000*/ 	.byte	0x04, 0x2f
        /*0002*/ 	.short	(.L_1 - .L_0)
	.align		4
.L_0:
        /*0004*/ 	.word	index@(triton_poi_fused__softmax_convolution_17)
        /*0008*/ 	.word	0x00000016


	//----- nvinfo : EIATTR_MIN_STACK_SIZE
	.align		4
.L_1:
        /*000c*/ 	.byte	0x04, 0x12
        /*000e*/ 	.short	(.L_3 - .L_2)
	.align		4
.L_2:
        /*0010*/ 	.word	index@(triton_poi_fused__softmax_convolution_17)
        /*0014*/ 	.word	0x00000000


	//----- nvinfo : EIATTR_FRAME_SIZE
	.align		4
.L_3:
        /*0018*/ 	.byte	0x04, 0x11
        /*001a*/ 	.short	(.L_5 - .L_4)
	.align		4
.L_4:
        /*001c*/ 	.word	index@(triton_poi_fused__softmax_convolution_17)
        /*0020*/ 	.word	0x00000000


	//----- nvinfo : EIATTR_MIN_STACK_SIZE
	.align		4
.L_5:
        /*0024*/ 	.byte	0x04, 0x12
        /*0026*/ 	.short	(.L_7 - .L_6)
	.align		4
.L_6:
        /*0028*/ 	.word	index@(triton_poi_fused__softmax_convolution_17)
        /*002c*/ 	.word	0x00000000
.L_7:


//--------------------- .nv.info.triton_poi_fused__softmax_convolution_17 --------------------------
	.section	.nv.info.triton_poi_fused__softmax_convolution_17,"",@"SHT_CUDA_INFO"
	.sectionflags	@""
	.align	4


	//----- nvinfo : EIATTR_CUDA_API_VERSION
	.align		4
        /*0000*/ 	.byte	0x04, 0x37
        /*0002*/ 	.short	(.L_9 - .L_8)
.L_8:
        /*0004*/ 	.word	0x0000007c


	//----- nvinfo : EIATTR_KPARAM_INFO
	.align		4
.L_9:
        /*0008*/ 	.byte	0x04, 0x17
        /*000a*/ 	.short	(.L_11 - .L_10)
.L_10:
        /*000c*/ 	.word	0x00000000
        /*0010*/ 	.short	0x0004
        /*0012*/ 	.short	0x0020
        /*0014*/ 	.byte	0x00, 0xf0, 0x11, 0x00


	//----- nvinfo : EIATTR_KPARAM_INFO
	.align		4
.L_11:
        /*0018*/ 	.byte	0x04, 0x17
        /*001a*/ 	.short	(.L_13 - .L_12)
.L_12:
        /*001c*/ 	.word	0x00000000
        /*0020*/ 	.short	0x0003
        /*0022*/ 	.short	0x0018
        /*0024*/ 	.byte	0x00, 0xf4, 0x21, 0x00


	//----- nvinfo : EIATTR_KPARAM_INFO
	.align		4
.L_13:
        /*0028*/ 	.byte	0x04, 0x17
        /*002a*/ 	.short	(.L_15 - .L_14)
.L_14:
        /*002c*/ 	.word	0x00000000
        /*0030*/ 	.short	0x0002
        /*0032*/ 	.short	0x0010
        /*0034*/ 	.byte	0x00, 0xf4, 0x21, 0x00


	//----- nvinfo : EIATTR_KPARAM_INFO
	.align		4
.L_15:
        /*0038*/ 	.byte	0x04, 0x17
        /*003a*/ 	.short	(.L_17 - .L_16)
.L_16:
        /*003c*/ 	.word	0x00000000
        /*0040*/ 	.short	0x0001
        /*0042*/ 	.short	0x0008
        /*0044*/ 	.byte	0x00, 0xf4, 0x21, 0x00


	//----- nvinfo : EIATTR_KPARAM_INFO
	.align		4
.L_17:
        /*0048*/ 	.byte	0x04, 0x17
        /*004a*/ 	.short	(.L_19 - .L_18)
.L_18:
        /*004c*/ 	.word	0x00000000
        /*0050*/ 	.short	0x0000
        /*0052*/ 	.short	0x0000
        /*0054*/ 	.byte	0x00, 0xf4, 0x21, 0x00


	//----- nvinfo : EIATTR_SPARSE_MMA_MASK
	.align		4
.L_19:
        /*0058*/ 	.byte	0x03, 0x50
        /*005a*/ 	.short	0x0000


	//----- nvinfo : EIATTR_MAXREG_COUNT
	.align		4
        /*005c*/ 	.byte	0x03, 0x1b
        /*005e*/ 	.short	0x00ff


	//----- nvinfo : EIATTR_EXIT_INSTR_OFFSETS
	.align		4
        /*0060*/ 	.byte	0x04, 0x1c
        /*0062*/ 	.short	(.L_21 - .L_20)


	//   ....[0]....
.L_20:
        /*0064*/ 	.word	0x000004c0


	//----- nvinfo : EIATTR_REQNTID
	.align		4
.L_21:
        /*0068*/ 	.byte	0x04, 0x10
        /*006a*/ 	.short	(.L_23 - .L_22)
.L_22:
        /*006c*/ 	.word	0x00000080
        /*0070*/ 	.word	0x00000001
        /*0074*/ 	.word	0x00000001


	//----- nvinfo : EIATTR_CBANK_PARAM_SIZE
	.align		4
.L_23:
        /*0078*/ 	.byte	0x03, 0x19
        /*007a*/ 	.short	0x0024


	//----- nvinfo : EIATTR_PARAM_CBANK
	.align		4
        /*007c*/ 	.byte	0x04, 0x0a
        /*007e*/ 	.short	(.L_25 - .L_24)
	.align		4
.L_24:
        /*0080*/ 	.word	index@(.nv.constant0.triton_poi_fused__softmax_convolution_17)
        /*0084*/ 	.short	0x0210
        /*0086*/ 	.short	0x0024


	//----- nvinfo : EIATTR_SW_WAR
	.align		4
.L_25:
        /*0088*/ 	.byte	0x04, 0x36
        /*008a*/ 	.short	(.L_27 - .L_26)
.L_26:
        /*008c*/ 	.word	0x00000008
.L_27:


//--------------------- .nv.callgraph             --------------------------
	.section	.nv.callgraph,"",@"SHT_CUDA_CALLGRAPH"
	.align	4
	.sectionentsize	8
	.align		4
        /*0000*/ 	.word	0x00000000
	.align		4
        /*0004*/ 	.word	0xffffffff
	.align		4
        /*0008*/ 	.word	0x00000000
	.align		4
        /*000c*/ 	.word	0xfffffffe
	.align		4
        /*0010*/ 	.word	0x00000000
	.align		4
        /*0014*/ 	.word	0xfffffffd
	.align		4
        /*0018*/ 	.word	0x00000000
	.align		4
        /*001c*/ 	.word	0xfffffffc


//--------------------- .text.triton_poi_fused__softmax_convolution_17 --------------------------
	.section	.text.triton_poi_fused__softmax_convolution_17,"ax",@progbits
	.align	128
        .global         triton_poi_fused__softmax_convolution_17
        .type           triton_poi_fused__softmax_convolution_17,@function
        .size           triton_poi_fused__softmax_convolution_17,(.L_x_1 - triton_poi_fused__softmax_convolution_17)
        .other          triton_poi_fused__softmax_convolution_17,@"STO_CUDA_ENTRY STV_DEFAULT"
triton_poi_fused__softmax_convolution_17:
.text.triton_poi_fused__softmax_convolution_17:
[----:B------:R-:W-:Y:S01]  /*0000*/  LDC R1, c[0x0][0x28] ;  /* 0x00000a00ff017b82 */ /* 0x000fe20000000800 */
[----:B------:R-:W1:Y:S07]  /*0010*/  S2R R0, SR_TID.X ;  /* 0x0000000000007919 */ /* 0x000e6e0000002100 */
[----:B------:R-:W2:Y:S01]  /*0020*/  LDC.64 R4, c[0x0][0x210] ;  /* 0x00008400ff047b82 */ /* 0x000ea20000000a00 */
[----:B------:R-:W-:Y:S01]  /*0030*/  ULDC.64 UR4, c[0x0][0x208] ;  /* 0x0000820000047ab9 */ /* 0x000fe20000000a00 */
[----:B------:R-:W3:Y:S01]  /*0040*/  S2R R3, SR_CTAID.X ;  /* 0x0000000000037919 */ /* 0x000ee20000002500 */
[----:B-1----:R-:W-:-:S04]  /*0050*/  LOP3.LUT R0, R0, 0x7f, RZ, 0xc0, !PT ;  /* 0x0000007f00007812 */ /* 0x002fc800078ec0ff */
[----:B---3--:R-:W-:Y:S02]  /*0060*/  LEA R0, R3, R0, 0x7 ;  /* 0x0000000003007211 */ /* 0x008fe400078e38ff */
[----:B------:R-:W1:Y:S02]  /*0070*/  LDC.64 R2, c[0x0][0x218] ;  /* 0x00008600ff027b82 */ /* 0x000e640000000a00 */
[----:B------:R-:W-:-:S04]  /*0080*/  SHF.R.S32.HI R7, RZ, 0x1f, R0 ;  /* 0x0000001fff077819 */ /* 0x000fc80000011400 */
[----:B------:R-:W-:-:S04]  /*0090*/  LEA.HI R7, R7, R0, RZ, 0xc ;  /* 0x0000000007077211 */ /* 0x000fc800078f60ff */
[C---:B------:R-:W-:Y:S02]  /*00a0*/  SHF.L.U32 R6, R7.reuse, 0x2, RZ ;  /* 0x0000000207067819 */ /* 0x040fe400000006ff */
[----:B------:R-:W-:Y:S02]  /*00b0*/  LOP3.LUT R7, R7, 0xfffff000, RZ, 0xc0, !PT ;  /* 0xfffff00007077812 */ /* 0x000fe400078ec0ff */
[----:B------:R-:W-:-:S04]  /*00c0*/  LOP3.LUT R6, R6, 0xffffc000, RZ, 0xc0, !PT ;  /* 0xffffc00006067812 */ /* 0x000fc800078ec0ff */
[----:B------:R-:W-:-:S04]  /*00d0*/  IADD3 R13, R6, R0, -R7 ;  /* 0x00000000060d7210 */ /* 0x000fc80007ffe807 */
[----:B------:R-:W-:Y:S01]  /*00e0*/  IADD3 R9, R13, 0x1000, RZ ;  /* 0x000010000d097810 */ /* 0x000fe20007ffe0ff */
[--C-:B--2---:R-:W-:Y:S01]  /*00f0*/  IMAD.WIDE R6, R13, 0x4, R4.reuse ;  /* 0x000000040d067825 */ /* 0x104fe200078e0204 */
[----:B-1----:R-:W2:Y:S03]  /*0100*/  LDG.E R15, desc[UR4][R2.64] ;  /* 0x00000004020f7981 */ /* 0x002ea6000c1e1900 */
[----:B------:R-:W-:Y:S01]  /*0110*/  IMAD.WIDE R8, R9, 0x4, R4 ;  /* 0x0000000409087825 */ /* 0x000fe200078e0204 */
[----:B------:R-:W3:Y:S01]  /*0120*/  LDG.E R17, desc[UR4][R2.64+0x4] ;  /* 0x0000040402117981 */ /* 0x000ee2000c1e1900 */
[----:B------:R-:W-:-:S03]  /*0130*/  IADD3 R11, R13, 0x2000, RZ ;  /* 0x000020000d0b7810 */ /* 0x000fc60007ffe0ff */
[----:B------:R-:W2:Y:S04]  /*0140*/  LDG.E R6, desc[UR4][R6.64] ;  /* 0x0000000406067981 */ /* 0x000ea8000c1e1900 */
[----:B------:R-:W3:Y:S01]  /*0150*/  LDG.E R8, desc[UR4][R8.64] ;  /* 0x0000000408087981 */ /* 0x000ee2000c1e1900 */
[----:B------:R-:W-:-:S03]  /*0160*/  IMAD.WIDE R10, R11, 0x4, R4 ;  /* 0x000000040b0a7825 */ /* 0x000fc600078e0204 */
[----:B------:R-:W4:Y:S04]  /*0170*/  LDG.E R19, desc[UR4][R2.64+0x8] ;  /* 0x0000080402137981 */ /* 0x000f28000c1e1900 */
[----:B------:R-:W4:Y:S01]  /*0180*/  LDG.E R10, desc[UR4][R10.64] ;  /* 0x000000040a0a7981 */ /* 0x000f22000c1e1900 */
[----:B------:R-:W-:-:S05]  /*0190*/  IADD3 R13, R13, 0x3000, RZ ;  /* 0x000030000d0d7810 */ /* 0x000fca0007ffe0ff */
[----:B------:R-:W-:Y:S02]  /*01a0*/  IMAD.WIDE R12, R13, 0x4, R4 ;  /* 0x000000040d0c7825 */ /* 0x000fe400078e0204 */
[----:B------:R1:W5:Y:S04]  /*01b0*/  LDG.E R5, desc[UR4][R2.64+0xc] ;  /* 0x00000c0402057981 */ /* 0x000368000c1e1900 */
[----:B------:R-:W5:Y:S01]  /*01c0*/  LDG.E R12, desc[UR4][R12.64] ;  /* 0x000000040c0c7981 */ /* 0x000f62000c1e1900 */
[----:B-1----:R-:W1:Y:S02]  /*01d0*/  LDC.64 R2, c[0x0][0x220] ;  /* 0x00008800ff027b82 */ /* 0x002e640000000a00 */
[----:B-1----:R-:W-:-:S04]  /*01e0*/  IMAD.WIDE R2, R0, 0x4, R2 ;  /* 0x0000000400027825 */ /* 0x002fc800078e0202 */
[----:B--2---:R-:W-:Y:S02]  /*01f0*/  FADD R15, R6, R15 ;  /* 0x0000000f060f7221 */ /* 0x004fe40000000000 */
[----:B------:R-:W1:Y:S01]  /*0200*/  LDC.64 R6, c[0x0][0x228] ;  /* 0x00008a00ff067b82 */ /* 0x000e620000000a00 */
[----:B---3--:R-:W-:Y:S02]  /*0210*/  FADD R8, R8, R17 ;  /* 0x0000001108087221 */ /* 0x008fe40000000000 */
[----:B------:R-:W-:-:S03]  /*0220*/  FSETP.NAN.AND P1, PT, R15, R15, PT ;  /* 0x0000000f0f00720b */ /* 0x000fc60003f28000 */
[----:B------:R-:W-:-:S04]  /*0230*/  FSETP.GT.AND P0, PT, R15, R8, PT ;  /* 0x000000080f00720b */ /* 0x000fc80003f04000 */
[----:B------:R-:W-:Y:S01]  /*0240*/  FSEL R4, R15, R8, P0 ;  /* 0x000000080f047208 */ /* 0x000fe20000000000 */
[----:B----4-:R-:W-:-:S03]  /*0250*/  FADD R19, R10, R19 ;  /* 0x000000130a137221 */ /* 0x010fc60000000000 */
[----:B------:R-:W-:-:S04]  /*0260*/  FSEL R4, R15, R4, P1 ;  /* 0x000000040f047208 */ /* 0x000fc80000800000 */
[C---:B------:R-:W-:Y:S02]  /*0270*/  FSETP.GT.AND P0, PT, R4.reuse, R19, PT ;  /* 0x000000130400720b */ /* 0x040fe40003f04000 */
[----:B------:R-:W-:Y:S01]  /*0280*/  FSETP.NAN.AND P1, PT, R4, R4, PT ;  /* 0x000000040400720b */ /* 0x000fe20003f28000 */
[----:B-----5:R-:W-:-:S10]  /*0290*/  FADD R5, R12, R5 ;  /* 0x000000050c057221 */ /* 0x020fd40000000000 */
[----:B------:R-:W-:-:S04]  /*02a0*/  @!P0 FSEL R4, R4, R19, P1 ;  /* 0x0000001304048208 */ /* 0x000fc80000800000 */
[C---:B------:R-:W-:Y:S02]  /*02b0*/  FSETP.GT.AND P0, PT, R4.reuse, R5, PT ;  /* 0x000000050400720b */ /* 0x040fe40003f04000 */
[----:B------:R-:W-:-:S11]  /*02c0*/  FSETP.NAN.AND P1, PT, R4, R4, PT ;  /* 0x000000040400720b */ /* 0x000fd60003f28000 */
[----:B------:R-:W-:-:S05]  /*02d0*/  @!P0 FSEL R4, R4, R5, P1 ;  /* 0x0000000504048208 */ /* 0x000fca0000800000 */
[--C-:B------:R-:W-:Y:S01]  /*02e0*/  FADD R15, R15, -R4.reuse ;  /* 0x800000040f0f7221 */ /* 0x100fe20000000000 */
[--C-:B------:R-:W-:Y:S01]  /*02f0*/  FADD R8, R8, -R4.reuse ;  /* 0x8000000408087221 */ /* 0x100fe20000000000 */
[--C-:B------:R-:W-:Y:S02]  /*0300*/  FADD R19, R19, -R4.reuse ;  /* 0x8000000413137221 */ /* 0x100fe40000000000 */
[----:B------:R-:W-:Y:S01]  /*0310*/  FMUL R15, R15, 1.4426950216293334961 ;  /* 0x3fb8aa3b0f0f7820 */ /* 0x000fe20000400000 */
[----:B------:R-:W-:Y:S01]  /*0320*/  FMUL R8, R8, 1.4426950216293334961 ;  /* 0x3fb8aa3b08087820 */ /* 0x000fe20000400000 */
[----:B------:R-:W-:Y:S01]  /*0330*/  FMUL R19, R19, 1.4426950216293334961 ;  /* 0x3fb8aa3b13137820 */ /* 0x000fe20000400000 */
[----:B------:R-:W-:Y:S02]  /*0340*/  FADD R5, R5, -R4 ;  /* 0x8000000405057221 */ /* 0x000fe40000000000 */
[----:B------:R-:W-:Y:S02]  /*0350*/  FSETP.GEU.AND P0, PT, R15, -126, PT ;  /* 0xc2fc00000f00780b */ /* 0x000fe40003f0e000 */
[----:B------:R-:W-:Y:S01]  /*0360*/  FSETP.GEU.AND P1, PT, R8, -126, PT ;  /* 0xc2fc00000800780b */ /* 0x000fe20003f2e000 */
[----:B------:R-:W-:Y:S01]  /*0370*/  FMUL R9, R5, 1.4426950216293334961 ;  /* 0x3fb8aa3b05097820 */ /* 0x000fe20000400000 */
[----:B------:R-:W-:-:S04]  /*0380*/  FSETP.GEU.AND P2, PT, R19, -126, PT ;  /* 0xc2fc00001300780b */ /* 0x000fc80003f4e000 */
[----:B------:R-:W-:-:S05]  /*0390*/  FSETP.GEU.AND P3, PT, R9, -126, PT ;  /* 0xc2fc00000900780b */ /* 0x000fca0003f6e000 */
[----:B------:R-:W-:Y:S02]  /*03a0*/  @!P0 FMUL R15, R15, 0.5 ;  /* 0x3f0000000f0f8820 */ /* 0x000fe40000400000 */
[----:B------:R-:W-:Y:S02]  /*03b0*/  @!P1 FMUL R8, R8, 0.5 ;  /* 0x3f00000008089820 */ /* 0x000fe40000400000 */
[----:B------:R-:W2:Y:S01]  /*03c0*/  MUFU.EX2 R5, R15 ;  /* 0x0000000f00057308 */ /* 0x000ea20000000800 */
[----:B------:R-:W-:-:S03]  /*03d0*/  @!P2 FMUL R19, R19, 0.5 ;  /* 0x3f0000001313a820 */ /* 0x000fc60000400000 */
[----:B------:R-:W-:-:S04]  /*03e0*/  @!P3 FMUL R9, R9, 0.5 ;  /* 0x3f0000000909b820 */ /* 0x000fc80000400000 */
[----:B------:R-:W3:Y:S08]  /*03f0*/  MUFU.EX2 R10, R8 ;  /* 0x00000008000a7308 */ /* 0x000ef00000000800 */
[----:B------:R-:W4:Y:S01]  /*0400*/  MUFU.EX2 R12, R19 ;  /* 0x00000013000c7308 */ /* 0x000f220000000800 */
[----:B--2---:R-:W-:-:S07]  /*0410*/  @!P0 FMUL R5, R5, R5 ;  /* 0x0000000505058220 */ /* 0x004fce0000400000 */
[----:B------:R-:W2:Y:S01]  /*0420*/  MUFU.EX2 R14, R9 ;  /* 0x00000009000e7308 */ /* 0x000ea20000000800 */
[----:B---3--:R-:W-:-:S04]  /*0430*/  @!P1 FMUL R10, R10, R10 ;  /* 0x0000000a0a0a9220 */ /* 0x008fc80000400000 */
[----:B------:R-:W-:Y:S01]  /*0440*/  FADD R5, R5, R10 ;  /* 0x0000000a05057221 */ /* 0x000fe20000000000 */
[----:B----4-:R-:W-:-:S04]  /*0450*/  @!P2 FMUL R12, R12, R12 ;  /* 0x0000000c0c0ca220 */ /* 0x010fc80000400000 */
[----:B------:R-:W-:Y:S01]  /*0460*/  FADD R5, R5, R12 ;  /* 0x0000000c05057221 */ /* 0x000fe20000000000 */
[----:B--2---:R-:W-:Y:S01]  /*0470*/  @!P3 FMUL R14, R14, R14 ;  /* 0x0000000e0e0eb220 */ /* 0x004fe20000400000 */
[----:B-1----:R-:W-:-:S04]  /*0480*/  IMAD.WIDE R6, R0, 0x4, R6 ;  /* 0x0000000400067825 */ /* 0x002fc800078e0206 */
[----:B------:R-:W-:Y:S01]  /*0490*/  FADD R5, R5, R14 ;  /* 0x0000000e05057221 */ /* 0x000fe20000000000 */
[----:B------:R-:W-:Y:S04]  /*04a0*/  STG.E desc[UR4][R2.64], R4 ;  /* 0x0000000402007986 */ /* 0x000fe8000c101904 */
[----:B------:R-:W-:Y:S01]  /*04b0*/  STG.E desc[UR4][R6.64], R5 ;  /* 0x0000000506007986 */ /* 0x000fe2000c101904 */
[----:B------:R-:W-:Y:S05]  /*04c0*/  EXIT ;  /* 0x000000000000794d */ /* 0x000fea0003800000 */
.L_x_0:
[----:B------:R-:W-:-:S00]  /*04d0*/  BRA `(.L_x_0) ;  /* 0xfffffffc00fc7947 */ /* 0x000fc0000383ffff */
[----:B------:R-:W-:-:S00]  /*04e0*/  NOP ;  /* 0x0000000000007918 */ /* 0x000fc00000000000 */
        /* <DEDUP_REMOVED lines=9> */
.L_x_1:


//--------------------- .nv.constant0.triton_poi_fused__softmax_convolution_17 --------------------------
	.section	.nv.constant0.triton_poi_fused__softmax_convolution_17,"a",@progbits
	.sectionflags	@""
	.align	4
.nv.constant0.triton_poi_fused__softmax_convolution_17:
	.zero		564
